	.headerflags	@"EF_CUDA_TEXMODE_UNIFIED EF_CUDA_64BIT_ADDRESS EF_CUDA_ACCELERATORS EF_CUDA_SM90 EF_CUDA_VIRTUAL_SM(EF_CUDA_SM90)"
	.elftype	@"ET_EXEC"


//--------------------- .nv.info                  --------------------------
	.section	.nv.info,"",@"SHT_CUDA_INFO"
	.align	4


	//----- nvinfo : EIATTR_REGCOUNT
	.align		4
        /*0000*/ 	.byte	0x04, 0x2f
        /*0002*/ 	.short	(.L_1 - .L_0)
	.align		4
.L_0:
        /*0004*/ 	.word	index@(triton_poi_fused_cat_8)
        /*0008*/ 	.word	0x00000010


	//----- nvinfo : EIATTR_MIN_STACK_SIZE
	.align		4
.L_1:
        /*000c*/ 	.byte	0x04, 0x12
        /*000e*/ 	.short	(.L_3 - .L_2)
	.align		4
.L_2:
        /*0010*/ 	.word	index@(triton_poi_fused_cat_8)
        /*0014*/ 	.word	0x00000000


	//----- nvinfo : EIATTR_FRAME_SIZE
	.align		4
.L_3:
        /*0018*/ 	.byte	0x04, 0x11
        /*001a*/ 	.short	(.L_5 - .L_4)
	.align		4
.L_4:
        /*001c*/ 	.word	index@(triton_poi_fused_cat_8)
        /*0020*/ 	.word	0x00000000


	//----- nvinfo : EIATTR_MIN_STACK_SIZE
	.align		4
.L_5:
        /*0024*/ 	.byte	0x04, 0x12
        /*0026*/ 	.short	(.L_7 - .L_6)
	.align		4
.L_6:
        /*0028*/ 	.word	index@(triton_poi_fused_cat_8)
        /*002c*/ 	.word	0x00000000
.L_7:


//--------------------- .nv.info.triton_poi_fused_cat_8 --------------------------
	.section	.nv.info.triton_poi_fused_cat_8,"",@"SHT_CUDA_INFO"
	.sectionflags	@""
	.align	4


	//----- nvinfo : EIATTR_CUDA_API_VERSION
	.align		4
        /*0000*/ 	.byte	0x04, 0x37
        /*0002*/ 	.short	(.L_9 - .L_8)
.L_8:
        /*0004*/ 	.word	0x0000007c


	//----- nvinfo : EIATTR_KPARAM_INFO
	.align		4
.L_9:
        /*0008*/ 	.byte	0x04, 0x17
        /*000a*/ 	.short	(.L_11 - .L_10)
.L_10:
        /*000c*/ 	.word	0x00000000
        /*0010*/ 	.short	0x0004
        /*0012*/ 	.short	0x0020
        /*0014*/ 	.byte	0x00, 0xf0, 0x11, 0x00


	//----- nvinfo : EIATTR_KPARAM_INFO
	.align		4
.L_11:
        /*0018*/ 	.byte	0x04, 0x17
        /*001a*/ 	.short	(.L_13 - .L_12)
.L_12:
        /*001c*/ 	.word	0x00000000
        /*0020*/ 	.short	0x0003
        /*0022*/ 	.short	0x0018
        /*0024*/ 	.byte	0x00, 0xf4, 0x21, 0x00


	//----- nvinfo : EIATTR_KPARAM_INFO
	.align		4
.L_13:
        /*0028*/ 	.byte	0x04, 0x17
        /*002a*/ 	.short	(.L_15 - .L_14)
.L_14:
        /*002c*/ 	.word	0x00000000
        /*0030*/ 	.short	0x0002
        /*0032*/ 	.short	0x0010
        /*0034*/ 	.byte	0x00, 0xf4, 0x21, 0x00


	//----- nvinfo : EIATTR_KPARAM_INFO
	.align		4
.L_15:
        /*0038*/ 	.byte	0x04, 0x17
        /*003a*/ 	.short	(.L_17 - .L_16)
.L_16:
        /*003c*/ 	.word	0x00000000
        /*0040*/ 	.short	0x0001
        /*0042*/ 	.short	0x0008
        /*0044*/ 	.byte	0x00, 0xf4, 0x21, 0x00


	//----- nvinfo : EIATTR_KPARAM_INFO
	.align		4
.L_17:
        /*0048*/ 	.byte	0x04, 0x17
        /*004a*/ 	.short	(.L_19 - .L_18)
.L_18:
        /*004c*/ 	.word	0x00000000
        /*0050*/ 	.short	0x0000
        /*0052*/ 	.short	0x0000
        /*0054*/ 	.byte	0x00, 0xf4, 0x21, 0x00


	//----- nvinfo : EIATTR_SPARSE_MMA_MASK
	.align		4
.L_19:
        /*0058*/ 	.byte	0x03, 0x50
        /*005a*/ 	.short	0x0000


	//----- nvinfo : EIATTR_MAXREG_COUNT
	.align		4
        /*005c*/ 	.byte	0x03, 0x1b
        /*005e*/ 	.short	0x00ff


	//----- nvinfo : EIATTR_EXIT_INSTR_OFFSETS
	.align		4
        /*0060*/ 	.byte	0x04, 0x1c
        /*0062*/ 	.short	(.L_21 - .L_20)


	//   ....[0]....
.L_20:
        /*0064*/ 	.word	0x00000330


	//----- nvinfo : EIATTR_REQNTID
	.align		4
.L_21:
        /*0068*/ 	.byte	0x04, 0x10
        /*006a*/ 	.short	(.L_23 - .L_22)
.L_22:
        /*006c*/ 	.word	0x00000080
        /*0070*/ 	.word	0x00000001
        /*0074*/ 	.word	0x00000001


	//----- nvinfo : EIATTR_CBANK_PARAM_SIZE
	.align		4
.L_23:
        /*0078*/ 	.byte	0x03, 0x19
        /*007a*/ 	.short	0x0024


	//----- nvinfo : EIATTR_PARAM_CBANK
	.align		4
        /*007c*/ 	.byte	0x04, 0x0a
        /*007e*/ 	.short	(.L_25 - .L_24)
	.align		4
.L_24:
        /*0080*/ 	.word	index@(.nv.constant0.triton_poi_fused_cat_8)
        /*0084*/ 	.short	0x0210
        /*0086*/ 	.short	0x0024


	//----- nvinfo : EIATTR_SW_WAR
	.align		4
.L_25:
        /*0088*/ 	.byte	0x04, 0x36
        /*008a*/ 	.short	(.L_27 - .L_26)
.L_26:
        /*008c*/ 	.word	0x00000008
.L_27:


//--------------------- .nv.callgraph             --------------------------
	.section	.nv.callgraph,"",@"SHT_CUDA_CALLGRAPH"
	.align	4
	.sectionentsize	8
	.align		4
        /*0000*/ 	.word	0x00000000
	.align		4
        /*0004*/ 	.word	0xffffffff
	.align		4
        /*0008*/ 	.word	0x00000000
	.align		4
        /*000c*/ 	.word	0xfffffffe
	.align		4
        /*0010*/ 	.word	0x00000000
	.align		4
        /*0014*/ 	.word	0xfffffffd
	.align		4
        /*0018*/ 	.word	0x00000000
	.align		4
        /*001c*/ 	.word	0xfffffffc


//--------------------- .text.triton_poi_fused_cat_8 --------------------------
	.section	.text.triton_poi_fused_cat_8,"ax",@progbits
	.align	128
        .global         triton_poi_fused_cat_8
        .type           triton_poi_fused_cat_8,@function
        .size           triton_poi_fused_cat_8,(.L_x_1 - triton_poi_fused_cat_8)
        .other          triton_poi_fused_cat_8,@"STO_CUDA_ENTRY STV_DEFAULT"
triton_poi_fused_cat_8:
.text.triton_poi_fused_cat_8:
[----:B------:R-:W-:Y:S01]  /*0000*/  LDC R1, c[0x0][0x28] ;  /* 0x00000a00ff017b82 */ /* 0x000fe20000000800 */
[----:B------:R-:W1:Y:S01]  /*0010*/  S2R R0, SR_TID.X ;  /* 0x0000000000007919 */ /* 0x000e620000002100 */
[----:B------:R-:W-:Y:S01]  /*0020*/  ULDC.64 UR4, c[0x0][0x218] ;  /* 0x0000860000047ab9 */ /* 0x000fe20000000a00 */
[----:B------:R-:W-:Y:S01]  /*0030*/  ULDC.64 UR6, c[0x0][0x220] ;  /* 0x0000880000067ab9 */ /* 0x000fe20000000a00 */
[----:B------:R-:W-:Y:S01]  /*0040*/  CS2R R12, SRZ ;  /* 0x00000000000c7805 */ /* 0x000fe2000001ff00 */
[----:B------:R-:W2:Y:S01]  /*0050*/  S2R R3, SR_CTAID.X ;  /* 0x0000000000037919 */ /* 0x000ea20000002500 */
[----:B-1----:R-:W-:-:S05]  /*0060*/  LOP3.LUT R0, R0, 0x7f, RZ, 0xc0, !PT ;  /* 0x0000007f00007812 */ /* 0x002fca00078ec0ff */
[----:B--2---:R-:W-:-:S04]  /*0070*/  IMAD R0, R3, 0x80, R0 ;  /* 0x0000008003007824 */ /* 0x004fc800078e0200 */
[----:B------:R-:W-:Y:S01]  /*0080*/  IMAD.HI R6, R0, 0x2aaaaaab, RZ ;  /* 0x2aaaaaab00067827 */ /* 0x000fe200078e02ff */
[----:B------:R-:W-:-:S04]  /*0090*/  SHF.R.S32.HI R3, RZ, 0x1f, R0 ;  /* 0x0000001fff037819 */ /* 0x000fc80000011400 */
[----:B------:R-:W-:Y:S02]  /*00a0*/  LEA.HI R3, R3, R0, RZ, 0x4 ;  /* 0x0000000003037211 */ /* 0x000fe400078f20ff */
[----:B------:R-:W-:Y:S02]  /*00b0*/  SHF.R.U32.HI R7, RZ, 0x1f, R6 ;  /* 0x0000001fff077819 */ /* 0x000fe40000011606 */
[----:B------:R-:W-:Y:S02]  /*00c0*/  SHF.R.S32.HI R2, RZ, 0x4, R3 ;  /* 0x00000004ff027819 */ /* 0x000fe40000011403 */
[----:B------:R-:W-:Y:S02]  /*00d0*/  LEA.HI.SX32 R9, R6, R7, 0x16 ;  /* 0x0000000706097211 */ /* 0x000fe400078fb2ff */
[----:B------:R-:W-:Y:S01]  /*00e0*/  LOP3.LUT R7, R3, 0xfffffff0, RZ, 0xc0, !PT ;  /* 0xfffffff003077812 */ /* 0x000fe200078ec0ff */
[----:B------:R-:W-:-:S04]  /*00f0*/  IMAD.HI R4, R2, 0x2aaaaaab, RZ ;  /* 0x2aaaaaab02047827 */ /* 0x000fc800078e02ff */
[----:B------:R-:W-:Y:S01]  /*0100*/  IMAD.IADD R7, R0, 0x1, -R7 ;  /* 0x0000000100077824 */ /* 0x000fe200078e0a07 */
[----:B------:R-:W-:Y:S01]  /*0110*/  SHF.R.U32.HI R5, RZ, 0x1f, R4 ;  /* 0x0000001fff057819 */ /* 0x000fe20000011604 */
[----:B------:R-:W-:-:S03]  /*0120*/  IMAD.SHL.U32 R8, R9, 0x1000, RZ ;  /* 0x0000100009087824 */ /* 0x000fc600078e00ff */
[----:B------:R-:W-:Y:S01]  /*0130*/  LEA.HI R5, R4, R5, RZ, 0x1a ;  /* 0x0000000504057211 */ /* 0x000fe200078fd0ff */
[----:B------:R-:W-:Y:S01]  /*0140*/  IMAD R4, R9, -0x1800, R0 ;  /* 0xffffe80009047824 */ /* 0x000fe200078e0200 */
[----:B------:R-:W-:-:S03]  /*0150*/  SHF.R.S32.HI R11, RZ, 0x1f, R8 ;  /* 0x0000001fff0b7819 */ /* 0x000fc60000011408 */
[----:B------:R-:W-:Y:S02]  /*0160*/  IMAD R5, R5, -0x180, R2 ;  /* 0xfffffe8005057824 */ /* 0x000fe400078e0202 */
[----:B------:R-:W1:Y:S01]  /*0170*/  LDC.64 R2, c[0x0][0x210] ;  /* 0x00008400ff027b82 */ /* 0x000e620000000a00 */
[----:B------:R-:W-:Y:S02]  /*0180*/  IMAD R9, R9, 0x800, R4 ;  /* 0x0000080009097824 */ /* 0x000fe400078e0204 */
[----:B------:R-:W-:-:S05]  /*0190*/  IMAD.SHL.U32 R6, R5, 0x10, RZ ;  /* 0x0000001005067824 */ /* 0x000fca00078e00ff */
[----:B------:R-:W-:Y:S02]  /*01a0*/  IADD3 R10, P0, P1, R6, R7, R8 ;  /* 0x00000007060a7210 */ /* 0x000fe4000791e008 */
[----:B------:R-:W-:Y:S02]  /*01b0*/  SHF.R.S32.HI R7, RZ, 0x1f, R7 ;  /* 0x0000001fff077819 */ /* 0x000fe40000011407 */
[----:B------:R-:W-:Y:S01]  /*01c0*/  SHF.R.S32.HI R6, RZ, 0x1f, R6 ;  /* 0x0000001fff067819 */ /* 0x000fe20000011406 */
[----:B------:R-:W-:-:S03]  /*01d0*/  IMAD.SHL.U32 R8, R10, 0x4, RZ ;  /* 0x000000040a087824 */ /* 0x000fc600078e00ff */
[----:B------:R-:W-:Y:S02]  /*01e0*/  IADD3.X R7, R6, R7, R11, P0, P1 ;  /* 0x0000000706077210 */ /* 0x000fe400007e240b */
[C---:B------:R-:W-:Y:S02]  /*01f0*/  ISETP.GT.AND P0, PT, R5.reuse, 0x7f, PT ;  /* 0x0000007f0500780c */ /* 0x040fe40003f04270 */
[----:B------:R-:W-:Y:S02]  /*0200*/  IADD3 R6, P2, R8, UR4, RZ ;  /* 0x0000000408067c10 */ /* 0x000fe4000ff5e0ff */
[----:B------:R-:W-:Y:S02]  /*0210*/  ISETP.GE.AND P1, PT, R5, 0x80, PT ;  /* 0x000000800500780c */ /* 0x000fe40003f26270 */
[----:B------:R-:W-:Y:S01]  /*0220*/  SHF.L.U64.HI R4, R10, 0x2, R7 ;  /* 0x000000020a047819 */ /* 0x000fe20000010207 */
[----:B-1----:R-:W-:Y:S01]  /*0230*/  IMAD.WIDE R2, R9, 0x4, R2 ;  /* 0x0000000409027825 */ /* 0x002fe200078e0202 */
[----:B------:R-:W-:-:S02]  /*0240*/  IADD3 R8, P3, R8, UR6, RZ ;  /* 0x0000000608087c10 */ /* 0x000fc4000ff7e0ff */
[----:B------:R-:W-:Y:S01]  /*0250*/  IADD3.X R7, R4, UR5, RZ, P2, !PT ;  /* 0x0000000504077c10 */ /* 0x000fe200097fe4ff */
[----:B------:R-:W-:Y:S01]  /*0260*/  IMAD.MOV.U32 R10, RZ, RZ, RZ ;  /* 0x000000ffff0a7224 */ /* 0x000fe200078e00ff */
[----:B------:R-:W-:Y:S01]  /*0270*/  IADD3.X R9, R4, UR7, RZ, P3, !PT ;  /* 0x0000000704097c10 */ /* 0x000fe20009ffe4ff */
[----:B------:R-:W-:Y:S01]  /*0280*/  ULDC.64 UR4, c[0x0][0x208] ;  /* 0x0000820000047ab9 */ /* 0x000fe20000000a00 */
[----:B------:R-:W1:Y:S01]  /*0290*/  LDC.64 R4, c[0x0][0x228] ;  /* 0x00008a00ff047b82 */ /* 0x000e620000000a00 */
[----:B------:R-:W2:Y:S04]  /*02a0*/  @P0 LDG.E R12, desc[UR4][R6.64+-0x2000] ;  /* 0xffe00004060c0981 */ /* 0x000ea8000c1e1900 */
[----:B------:R-:W3:Y:S04]  /*02b0*/  @P0 LDG.E R13, desc[UR4][R8.64+-0x2000] ;  /* 0xffe00004080d0981 */ /* 0x000ee8000c1e1900 */
[----:B------:R-:W4:Y:S01]  /*02c0*/  @!P1 LDG.E R10, desc[UR4][R2.64] ;  /* 0x00000004020a9981 */ /* 0x000f22000c1e1900 */
[----:B-1----:R-:W-:Y:S01]  /*02d0*/  IMAD.WIDE R4, R0, 0x4, R4 ;  /* 0x0000000400047825 */ /* 0x002fe200078e0204 */
[----:B--2---:R-:W-:-:S02]  /*02e0*/  SEL R12, R12, RZ, P0 ;  /* 0x000000ff0c0c7207 */ /* 0x004fc40000000000 */
[----:B---3--:R-:W-:Y:S02]  /*02f0*/  SEL R13, R13, RZ, P0 ;  /* 0x000000ff0d0d7207 */ /* 0x008fe40000000000 */
[----:B----4-:R-:W-:-:S03]  /*0300*/  SEL R11, R10, RZ, !P1 ;  /* 0x000000ff0a0b7207 */ /* 0x010fc60004800000 */
[----:B------:R-:W-:-:S05]  /*0310*/  @P1 FADD R11, R12, R13 ;  /* 0x0000000d0c0b1221 */ /* 0x000fca0000000000 */
[----:B------:R-:W-:Y:S01]  /*0320*/  STG.E desc[UR4][R4.64], R11 ;  /* 0x0000000b04007986 */ /* 0x000fe2000c101904 */
[----:B------:R-:W-:Y:S05]  /*0330*/  EXIT ;  /* 0x000000000000794d */ /* 0x000fea0003800000 */
.L_x_0:
[----:B------:R-:W-:-:S00]  /*0340*/  BRA `(.L_x_0) ;  /* 0xfffffffc00fc7947 */ /* 0x000fc0000383ffff */
[----:B------:R-:W-:-:S00]  /*0350*/  NOP ;  /* 0x0000000000007918 */ /* 0x000fc00000000000 */
        /* <DEDUP_REMOVED lines=10> */
.L_x_1:


//--------------------- .nv.constant0.triton_poi_fused_cat_8 --------------------------
	.section	.nv.constant0.triton_poi_fused_cat_8,"a",@progbits
	.sectionflags	@""
	.align	4
.nv.constant0.triton_poi_fused_cat_8:
	.zero		564
